//
// Generated by NVIDIA NVVM Compiler
//
// Compiler Build ID: CL-36424714
// Cuda compilation tools, release 13.0, V13.0.88
// Based on NVVM 20.0.0
//

.version 9.0
.target sm_100
.address_size 64

	// .globl	_Z14MatrixMultiplyPfS_S_i

.visible .entry _Z14MatrixMultiplyPfS_S_i(
	.param .u64 .ptr .align 1 _Z14MatrixMultiplyPfS_S_i_param_0,
	.param .u64 .ptr .align 1 _Z14MatrixMultiplyPfS_S_i_param_1,
	.param .u64 .ptr .align 1 _Z14MatrixMultiplyPfS_S_i_param_2,
	.param .u32 _Z14MatrixMultiplyPfS_S_i_param_3
)
{
	.reg .pred 	%p<10>;
	.reg .b32 	%r<40>;
	.reg .b32 	%f<67>;
	.reg .b64 	%rd<67>;

	ld.param.u64 	%rd14, [_Z14MatrixMultiplyPfS_S_i_param_0];
	ld.param.u64 	%rd15, [_Z14MatrixMultiplyPfS_S_i_param_1];
	ld.param.u32 	%r18, [_Z14MatrixMultiplyPfS_S_i_param_3];
	cvta.to.global.u64 	%rd1, %rd15;
	cvta.to.global.u64 	%rd2, %rd14;
	mov.u32 	%r19, %ctaid.y;
	mov.u32 	%r20, %ntid.y;
	mov.u32 	%r21, %tid.y;
	mad.lo.s32 	%r1, %r19, %r20, %r21;
	mov.u32 	%r22, %ctaid.x;
	mov.u32 	%r23, %ntid.x;
	mov.u32 	%r24, %tid.x;
	mad.lo.s32 	%r2, %r22, %r23, %r24;
	max.s32 	%r25, %r1, %r2;
	setp.ge.s32 	%p1, %r25, %r18;
	@%p1 bra 	$L__BB0_13;
	mul.lo.s32 	%r3, %r18, %r1;
	and.b32  	%r4, %r18, 7;
	setp.lt.u32 	%p2, %r18, 8;
	mov.f32 	%f66, 0f00000000;
	mov.b32 	%r38, 0;
	@%p2 bra 	$L__BB0_4;
	and.b32  	%r38, %r18, 2147483640;
	neg.s32 	%r36, %r38;
	mul.wide.s32 	%rd16, %r18, 4;
	add.s64 	%rd3, %rd1, %rd16;
	shl.b32 	%r7, %r18, 3;
	mul.wide.s32 	%rd17, %r18, 8;
	add.s64 	%rd4, %rd1, %rd17;
	mul.wide.s32 	%rd18, %r18, 12;
	add.s64 	%rd5, %rd1, %rd18;
	mul.wide.s32 	%rd19, %r18, 16;
	add.s64 	%rd6, %rd1, %rd19;
	mul.wide.s32 	%rd20, %r18, 20;
	add.s64 	%rd7, %rd1, %rd20;
	mul.wide.s32 	%rd21, %r18, 24;
	add.s64 	%rd8, %rd1, %rd21;
	mul.wide.s32 	%rd22, %r18, 28;
	add.s64 	%rd9, %rd1, %rd22;
	mul.wide.u32 	%rd23, %r3, 4;
	add.s64 	%rd24, %rd23, %rd2;
	add.s64 	%rd66, %rd24, 16;
	mov.f32 	%f66, 0f00000000;
	mov.u32 	%r35, %r2;
$L__BB0_3:
	.pragma "nounroll";
	mul.wide.s32 	%rd25, %r35, 4;
	add.s64 	%rd26, %rd3, %rd25;
	add.s64 	%rd27, %rd4, %rd25;
	add.s64 	%rd28, %rd5, %rd25;
	add.s64 	%rd29, %rd6, %rd25;
	add.s64 	%rd30, %rd7, %rd25;
	add.s64 	%rd31, %rd8, %rd25;
	add.s64 	%rd32, %rd9, %rd25;
	add.s64 	%rd33, %rd1, %rd25;
	ld.global.f32 	%f16, [%rd66+-16];
	ld.global.f32 	%f17, [%rd33];
	fma.rn.f32 	%f18, %f16, %f17, %f66;
	ld.global.f32 	%f19, [%rd66+-12];
	ld.global.f32 	%f20, [%rd26];
	fma.rn.f32 	%f21, %f19, %f20, %f18;
	ld.global.f32 	%f22, [%rd66+-8];
	ld.global.f32 	%f23, [%rd27];
	fma.rn.f32 	%f24, %f22, %f23, %f21;
	ld.global.f32 	%f25, [%rd66+-4];
	ld.global.f32 	%f26, [%rd28];
	fma.rn.f32 	%f27, %f25, %f26, %f24;
	ld.global.f32 	%f28, [%rd66];
	ld.global.f32 	%f29, [%rd29];
	fma.rn.f32 	%f30, %f28, %f29, %f27;
	ld.global.f32 	%f31, [%rd66+4];
	ld.global.f32 	%f32, [%rd30];
	fma.rn.f32 	%f33, %f31, %f32, %f30;
	ld.global.f32 	%f34, [%rd66+8];
	ld.global.f32 	%f35, [%rd31];
	fma.rn.f32 	%f36, %f34, %f35, %f33;
	ld.global.f32 	%f37, [%rd66+12];
	ld.global.f32 	%f38, [%rd32];
	fma.rn.f32 	%f66, %f37, %f38, %f36;
	add.s32 	%r36, %r36, 8;
	add.s32 	%r35, %r35, %r7;
	add.s64 	%rd66, %rd66, 32;
	setp.ne.s32 	%p3, %r36, 0;
	@%p3 bra 	$L__BB0_3;
$L__BB0_4:
	setp.eq.s32 	%p4, %r4, 0;
	@%p4 bra 	$L__BB0_12;
	and.b32  	%r13, %r18, 3;
	setp.lt.u32 	%p5, %r4, 4;
	@%p5 bra 	$L__BB0_7;
	add.s32 	%r27, %r38, %r3;
	mul.wide.u32 	%rd34, %r27, 4;
	add.s64 	%rd35, %rd2, %rd34;
	ld.global.f32 	%f40, [%rd35];
	mad.lo.s32 	%r28, %r38, %r18, %r2;
	mul.wide.s32 	%rd36, %r28, 4;
	add.s64 	%rd37, %rd1, %rd36;
	ld.global.f32 	%f41, [%rd37];
	fma.rn.f32 	%f42, %f40, %f41, %f66;
	cvt.u64.u32 	%rd38, %r3;
	cvt.u64.u32 	%rd39, %r38;
	add.s64 	%rd40, %rd39, %rd38;
	shl.b64 	%rd41, %rd40, 2;
	add.s64 	%rd42, %rd2, %rd41;
	ld.global.f32 	%f43, [%rd42+4];
	mul.wide.s32 	%rd43, %r18, 4;
	add.s64 	%rd44, %rd37, %rd43;
	ld.global.f32 	%f44, [%rd44];
	fma.rn.f32 	%f45, %f43, %f44, %f42;
	ld.global.f32 	%f46, [%rd42+8];
	add.s64 	%rd45, %rd44, %rd43;
	ld.global.f32 	%f47, [%rd45];
	fma.rn.f32 	%f48, %f46, %f47, %f45;
	ld.global.f32 	%f49, [%rd42+12];
	add.s64 	%rd46, %rd45, %rd43;
	ld.global.f32 	%f50, [%rd46];
	fma.rn.f32 	%f66, %f49, %f50, %f48;
	add.s32 	%r38, %r38, 4;
$L__BB0_7:
	setp.eq.s32 	%p6, %r13, 0;
	@%p6 bra 	$L__BB0_12;
	setp.eq.s32 	%p7, %r13, 1;
	@%p7 bra 	$L__BB0_10;
	add.s32 	%r29, %r38, %r3;
	mul.wide.u32 	%rd47, %r29, 4;
	add.s64 	%rd48, %rd2, %rd47;
	ld.global.f32 	%f52, [%rd48];
	mad.lo.s32 	%r30, %r38, %r18, %r2;
	mul.wide.s32 	%rd49, %r30, 4;
	add.s64 	%rd50, %rd1, %rd49;
	ld.global.f32 	%f53, [%rd50];
	fma.rn.f32 	%f54, %f52, %f53, %f66;
	cvt.u64.u32 	%rd51, %r3;
	cvt.u64.u32 	%rd52, %r38;
	add.s64 	%rd53, %rd52, %rd51;
	shl.b64 	%rd54, %rd53, 2;
	add.s64 	%rd55, %rd2, %rd54;
	ld.global.f32 	%f55, [%rd55+4];
	mul.wide.s32 	%rd56, %r18, 4;
	add.s64 	%rd57, %rd50, %rd56;
	ld.global.f32 	%f56, [%rd57];
	fma.rn.f32 	%f66, %f55, %f56, %f54;
	add.s32 	%r38, %r38, 2;
$L__BB0_10:
	and.b32  	%r31, %r18, 1;
	setp.eq.b32 	%p8, %r31, 1;
	not.pred 	%p9, %p8;
	@%p9 bra 	$L__BB0_12;
	add.s32 	%r32, %r38, %r3;
	mul.wide.u32 	%rd58, %r32, 4;
	add.s64 	%rd59, %rd2, %rd58;
	ld.global.f32 	%f57, [%rd59];
	mad.lo.s32 	%r33, %r38, %r18, %r2;
	mul.wide.s32 	%rd60, %r33, 4;
	add.s64 	%rd61, %rd1, %rd60;
	ld.global.f32 	%f58, [%rd61];
	fma.rn.f32 	%f66, %f57, %f58, %f66;
$L__BB0_12:
	ld.param.u64 	%rd65, [_Z14MatrixMultiplyPfS_S_i_param_2];
	add.s32 	%r34, %r3, %r2;
	cvta.to.global.u64 	%rd62, %rd65;
	mul.wide.s32 	%rd63, %r34, 4;
	add.s64 	%rd64, %rd62, %rd63;
	st.global.f32 	[%rd64], %f66;
$L__BB0_13:
	ret;

}
	// .globl	_Z19InitializeMatrixGPUPfi
.visible .entry _Z19InitializeMatrixGPUPfi(
	.param .u64 .ptr .align 1 _Z19InitializeMatrixGPUPfi_param_0,
	.param .u32 _Z19InitializeMatrixGPUPfi_param_1
)
{
	.reg .pred 	%p<2>;
	.reg .b32 	%r<12>;
	.reg .b32 	%f<2>;
	.reg .b64 	%rd<5>;

	ld.param.u64 	%rd1, [_Z19InitializeMatrixGPUPfi_param_0];
	ld.param.u32 	%r3, [_Z19InitializeMatrixGPUPfi_param_1];
	mov.u32 	%r4, %ctaid.y;
	mov.u32 	%r5, %ntid.y;
	mov.u32 	%r6, %tid.y;
	mad.lo.s32 	%r1, %r4, %r5, %r6;
	mov.u32 	%r7, %ctaid.x;
	mov.u32 	%r8, %ntid.x;
	mov.u32 	%r9, %tid.x;
	mad.lo.s32 	%r2, %r7, %r8, %r9;
	max.s32 	%r10, %r1, %r2;
	setp.ge.s32 	%p1, %r10, %r3;
	@%p1 bra 	$L__BB1_2;
	cvta.to.global.u64 	%rd2, %rd1;
	mad.lo.s32 	%r11, %r3, %r1, %r2;
	cvt.rn.f32.s32 	%f1, %r11;
	mul.wide.s32 	%rd3, %r11, 4;
	add.s64 	%rd4, %rd2, %rd3;
	st.global.f32 	[%rd4], %f1;
$L__BB1_2:
	ret;

}


// ===== COMPILED SASS (sm_100) =====

	.target	sm_100

	.elftype	@"ET_EXEC"


//--------------------- .note.nv.tkinfo           --------------------------
	.section	.note.nv.tkinfo,"",@"SHT_NOTE"
	.sectionflags	@"SHF_NOTE_NV_TKINFO"
	.tkinfo
        /*0018*/ 	.word	0x00000002
        /*0030*/ 	.string	""
        /*0030*/ 	.string	"ptxas"
        /*0030*/ 	.string	"Cuda compilation tools, release 13.0, V13.0.88"
        /*0030*/ 	.string	"Build cuda_13.0.r13.0/compiler.36424714_0"
        /*0030*/ 	.string	"-arch sm_100 -m 64 "



//--------------------- .note.nv.cuinfo           --------------------------
	.section	.note.nv.cuinfo,"",@"SHT_NOTE"
	.sectionflags	@"SHF_NOTE_NV_CUINFO"
        /*0018*/ 	.short	0x0002
        /*001a*/ 	.short	0x0064
        /*001c*/ 	.short	0x0082
	.zero		2


//--------------------- .nv.info                  --------------------------
	.section	.nv.info,"",@"SHT_CUDA_INFO"
	.align	4


	//----- nvinfo : EIATTR_REGCOUNT
	.align		4
        /*0000*/ 	.byte	0x04, 0x2f
        /*0002*/ 	.short	(.L_1 - .L_0)
	.align		4
.L_0:
        /*0004*/ 	.word	index@(_Z14MatrixMultiplyPfS_S_i)
        /*0008*/ 	.word	0x0000001e


	//----- nvinfo : EIATTR_FRAME_SIZE
	.align		4
.L_1:
        /*000c*/ 	.byte	0x04, 0x11
        /*000e*/ 	.short	(.L_3 - .L_2)
	.align		4
.L_2:
        /*0010*/ 	.word	index@(_Z14MatrixMultiplyPfS_S_i)
        /*0014*/ 	.word	0x00000000


	//----- nvinfo : EIATTR_REGCOUNT
	.align		4
.L_3:
        /*0018*/ 	.byte	0x04, 0x2f
        /*001a*/ 	.short	(.L_5 - .L_4)
	.align		4
.L_4:
        /*001c*/ 	.word	index@(_Z19InitializeMatrixGPUPfi)
        /*0020*/ 	.word	0x00000008


	//----- nvinfo : EIATTR_FRAME_SIZE
	.align		4
.L_5:
        /*0024*/ 	.byte	0x04, 0x11
        /*0026*/ 	.short	(.L_7 - .L_6)
	.align		4
.L_6:
        /*0028*/ 	.word	index@(_Z19InitializeMatrixGPUPfi)
        /*002c*/ 	.word	0x00000000


	//----- nvinfo : EIATTR_MIN_STACK_SIZE
	.align		4
.L_7:
        /*0030*/ 	.byte	0x04, 0x12
        /*0032*/ 	.short	(.L_9 - .L_8)
	.align		4
.L_8:
        /*0034*/ 	.word	index@(_Z19InitializeMatrixGPUPfi)
        /*0038*/ 	.word	0x00000000


	//----- nvinfo : EIATTR_MIN_STACK_SIZE
	.align		4
.L_9:
        /*003c*/ 	.byte	0x04, 0x12
        /*003e*/ 	.short	(.L_11 - .L_10)
	.align		4
.L_10:
        /*0040*/ 	.word	index@(_Z14MatrixMultiplyPfS_S_i)
        /*0044*/ 	.word	0x00000000
.L_11:


//--------------------- .nv.compat                --------------------------
	.section	.nv.compat,"",@"SHT_CUDA_COMPAT_INFO"
	.align	4
        /*0000*/ 	.byte	0x02, 0x09, 0x00, 0x00, 0x02, 0x02, 0x01, 0x00, 0x02, 0x05, 0x05, 0x00, 0x03, 0x07, 0x01, 0x01
        /*0010*/ 	.byte	0x02, 0x03, 0x00, 0x00, 0x02, 0x06, 0x01, 0x00, 0x04, 0x0b, 0x08, 0x00, 0x09, 0x00, 0x00, 0x00
        /*0020*/ 	.byte	0x00, 0x00, 0x00, 0x00


//--------------------- .nv.info._Z19InitializeMatrixGPUPfi --------------------------
	.section	.nv.info._Z19InitializeMatrixGPUPfi,"",@"SHT_CUDA_INFO"
	.sectionflags	@""
	.align	4


	//----- nvinfo : EIATTR_CUDA_API_VERSION
	.align		4
        /*0000*/ 	.byte	0x04, 0x37
        /*0002*/ 	.short	(.L_13 - .L_12)
.L_12:
        /*0004*/ 	.word	0x00000082


	//----- nvinfo : EIATTR_KPARAM_INFO
	.align		4
.L_13:
        /*0008*/ 	.byte	0x04, 0x17
        /*000a*/ 	.short	(.L_15 - .L_14)
.L_14:
        /*000c*/ 	.word	0x00000000
        /*0010*/ 	.short	0x0001
        /*0012*/ 	.short	0x0008
        /*0014*/ 	.byte	0x00, 0xf0, 0x11, 0x00


	//----- nvinfo : EIATTR_KPARAM_INFO
	.align		4
.L_15:
        /*0018*/ 	.byte	0x04, 0x17
        /*001a*/ 	.short	(.L_17 - .L_16)
.L_16:
        /*001c*/ 	.word	0x00000000
        /*0020*/ 	.short	0x0000
        /*0022*/ 	.short	0x0000
        /*0024*/ 	.byte	0x00, 0xf5, 0x21, 0x00


	//----- nvinfo : EIATTR_SPARSE_MMA_MASK
	.align		4
.L_17:
        /*0028*/ 	.byte	0x03, 0x50
        /*002a*/ 	.short	0x0000


	//----- nvinfo : EIATTR_MAXREG_COUNT
	.align		4
        /*002c*/ 	.byte	0x03, 0x1b
        /*002e*/ 	.short	0x00ff


	//----- nvinfo : EIATTR_MERCURY_ISA_VERSION
	.align		4
        /*0030*/ 	.byte	0x03, 0x5f
        /*0032*/ 	.short	0x0101


	//----- nvinfo : EIATTR_VRC_CTA_INIT_COUNT
	.align		4
        /*0034*/ 	.byte	0x02, 0x4a
	.zero		1
	.zero		1


	//----- nvinfo : EIATTR_EXIT_INSTR_OFFSETS
	.align		4
        /*0038*/ 	.byte	0x04, 0x1c
        /*003a*/ 	.short	(.L_19 - .L_18)


	//   ....[0]....
.L_18:
        /*003c*/ 	.word	0x000000c0


	//   ....[1]....
        /*0040*/ 	.word	0x00000130


	//----- nvinfo : EIATTR_CBANK_PARAM_SIZE
	.align		4
.L_19:
        /*0044*/ 	.byte	0x03, 0x19
        /*0046*/ 	.short	0x000c


	//----- nvinfo : EIATTR_PARAM_CBANK
	.align		4
        /*0048*/ 	.byte	0x04, 0x0a
        /*004a*/ 	.short	(.L_21 - .L_20)
	.align		4
.L_20:
        /*004c*/ 	.word	index@(.nv.constant0._Z19InitializeMatrixGPUPfi)
        /*0050*/ 	.short	0x0380
        /*0052*/ 	.short	0x000c


	//----- nvinfo : EIATTR_SW_WAR
	.align		4
.L_21:
        /*0054*/ 	.byte	0x04, 0x36
        /*0056*/ 	.short	(.L_23 - .L_22)
.L_22:
        /*0058*/ 	.word	0x00000008
.L_23:


//--------------------- .nv.info._Z14MatrixMultiplyPfS_S_i --------------------------
	.section	.nv.info._Z14MatrixMultiplyPfS_S_i,"",@"SHT_CUDA_INFO"
	.sectionflags	@""
	.align	4


	//----- nvinfo : EIATTR_CUDA_API_VERSION
	.align		4
        /*0000*/ 	.byte	0x04, 0x37
        /*0002*/ 	.short	(.L_25 - .L_24)
.L_24:
        /*0004*/ 	.word	0x00000082


	//----- nvinfo : EIATTR_KPARAM_INFO
	.align		4
.L_25:
        /*0008*/ 	.byte	0x04, 0x17
        /*000a*/ 	.short	(.L_27 - .L_26)
.L_26:
        /*000c*/ 	.word	0x00000000
        /*0010*/ 	.short	0x0003
        /*0012*/ 	.short	0x0018
        /*0014*/ 	.byte	0x00, 0xf0, 0x11, 0x00


	//----- nvinfo : EIATTR_KPARAM_INFO
	.align		4
.L_27:
        /*0018*/ 	.byte	0x04, 0x17
        /*001a*/ 	.short	(.L_29 - .L_28)
.L_28:
        /*001c*/ 	.word	0x00000000
        /*0020*/ 	.short	0x0002
        /*0022*/ 	.short	0x0010
        /*0024*/ 	.byte	0x00, 0xf5, 0x21, 0x00


	//----- nvinfo : EIATTR_KPARAM_INFO
	.align		4
.L_29:
        /*0028*/ 	.byte	0x04, 0x17
        /*002a*/ 	.short	(.L_31 - .L_30)
.L_30:
        /*002c*/ 	.word	0x00000000
        /*0030*/ 	.short	0x0001
        /*0032*/ 	.short	0x0008
        /*0034*/ 	.byte	0x00, 0xf5, 0x21, 0x00


	//----- nvinfo : EIATTR_KPARAM_INFO
	.align		4
.L_31:
        /*0038*/ 	.byte	0x04, 0x17
        /*003a*/ 	.short	(.L_33 - .L_32)
.L_32:
        /*003c*/ 	.word	0x00000000
        /*0040*/ 	.short	0x0000
        /*0042*/ 	.short	0x0000
        /*0044*/ 	.byte	0x00, 0xf5, 0x21, 0x00


	//----- nvinfo : EIATTR_SPARSE_MMA_MASK
	.align		4
.L_33:
        /*0048*/ 	.byte	0x03, 0x50
        /*004a*/ 	.short	0x0000


	//----- nvinfo : EIATTR_MAXREG_COUNT
	.align		4
        /*004c*/ 	.byte	0x03, 0x1b
        /*004e*/ 	.short	0x00ff


	//----- nvinfo : EIATTR_MERCURY_ISA_VERSION
	.align		4
        /*0050*/ 	.byte	0x03, 0x5f
        /*0052*/ 	.short	0x0101


	//----- nvinfo : EIATTR_VRC_CTA_INIT_COUNT
	.align		4
        /*0054*/ 	.byte	0x02, 0x4a
	.zero		1
	.zero		1


	//----- nvinfo : EIATTR_EXIT_INSTR_OFFSETS
	.align		4
        /*0058*/ 	.byte	0x04, 0x1c
        /*005a*/ 	.short	(.L_35 - .L_34)


	//   ....[0]....
.L_34:
        /*005c*/ 	.word	0x000000c0


	//   ....[1]....
        /*0060*/ 	.word	0x00000a90


	//----- nvinfo : EIATTR_CBANK_PARAM_SIZE
	.align		4
.L_35:
        /*0064*/ 	.byte	0x03, 0x19
        /*0066*/ 	.short	0x001c


	//----- nvinfo : EIATTR_PARAM_CBANK
	.align		4
        /*0068*/ 	.byte	0x04, 0x0a
        /*006a*/ 	.short	(.L_37 - .L_36)
	.align		4
.L_36:
        /*006c*/ 	.word	index@(.nv.constant0._Z14MatrixMultiplyPfS_S_i)
        /*0070*/ 	.short	0x0380
        /*0072*/ 	.short	0x001c


	//----- nvinfo : EIATTR_SW_WAR
	.align		4
.L_37:
        /*0074*/ 	.byte	0x04, 0x36
        /*0076*/ 	.short	(.L_39 - .L_38)
.L_38:
        /*0078*/ 	.word	0x00000008
.L_39:


//--------------------- .nv.callgraph             --------------------------
	.section	.nv.callgraph,"",@"SHT_CUDA_CALLGRAPH"
	.align	4
	.sectionentsize	8
	.align		4
        /*0000*/ 	.word	0x00000000
	.align		4
        /*0004*/ 	.word	0xffffffff
	.align		4
        /*0008*/ 	.word	0x00000000
	.align		4
        /*000c*/ 	.word	0xfffffffe
	.align		4
        /*0010*/ 	.word	0x00000000
	.align		4
        /*0014*/ 	.word	0xfffffffd
	.align		4
        /*0018*/ 	.word	0x00000000
	.align		4
        /*001c*/ 	.word	0xfffffffc


//--------------------- .text._Z19InitializeMatrixGPUPfi --------------------------
	.section	.text._Z19InitializeMatrixGPUPfi,"ax",@progbits
	.align	128
        .global         _Z19InitializeMatrixGPUPfi
        .type           _Z19InitializeMatrixGPUPfi,@function
        .size           _Z19InitializeMatrixGPUPfi,(.L_x_6 - _Z19InitializeMatrixGPUPfi)
        .other          _Z19InitializeMatrixGPUPfi,@"STO_CUDA_ENTRY STV_DEFAULT"
_Z19InitializeMatrixGPUPfi:
.text._Z19InitializeMatrixGPUPfi:
[----:B------:R-:W-:Y:S01]  /*0000*/  LDC R1, c[0x0][0x37c] ;  /* 0x0000df00ff017b82 */ /* 0x000fe20000000800 */
[----:B------:R-:W0:Y:S07]  /*0010*/  S2R R3, SR_TID.Y ;  /* 0x0000000000037919 */ /* 0x000e2e0000002200 */
[----:B------:R-:W0:Y:S01]  /*0020*/  LDC R0, c[0x0][0x364] ;  /* 0x0000d900ff007b82 */ /* 0x000e220000000800 */
[----:B------:R-:W1:Y:S01]  /*0030*/  LDCU UR6, c[0x0][0x388] ;  /* 0x00007100ff0677ac */ /* 0x000e620008000800 */
[----:B------:R-:W2:Y:S06]  /*0040*/  S2R R2, SR_TID.X ;  /* 0x0000000000027919 */ /* 0x000eac0000002100 */
[----:B------:R-:W0:Y:S08]  /*0050*/  S2UR UR4, SR_CTAID.Y ;  /* 0x00000000000479c3 */ /* 0x000e300000002600 */
[----:B------:R-:W2:Y:S08]  /*0060*/  S2UR UR5, SR_CTAID.X ;  /* 0x00000000000579c3 */ /* 0x000eb00000002500 */
[----:B------:R-:W2:Y:S01]  /*0070*/  LDC R5, c[0x0][0x360] ;  /* 0x0000d800ff057b82 */ /* 0x000ea20000000800 */
[----:B0-----:R-:W-:-:S02]  /*0080*/  IMAD R0, R0, UR4, R3 ;  /* 0x0000000400007c24 */ /* 0x001fc4000f8e0203 */
[----:B--2---:R-:W-:-:S05]  /*0090*/  IMAD R5, R5, UR5, R2 ;  /* 0x0000000505057c24 */ /* 0x004fca000f8e0202 */
[----:B------:R-:W-:-:S04]  /*00a0*/  VIMNMX R2, PT, PT, R0, R5, !PT ;  /* 0x0000000500027248 */ /* 0x000fc80007fe0100 */
[----:B-1----:R-:W-:-:S13]  /*00b0*/  ISETP.GE.AND P0, PT, R2, UR6, PT ;  /* 0x0000000602007c0c */ /* 0x002fda000bf06270 */
[----:B------:R-:W-:Y:S05]  /*00c0*/  @P0 EXIT ;  /* 0x000000000000094d */ /* 0x000fea0003800000 */
[----:B------:R-:W0:Y:S01]  /*00d0*/  LDC.64 R2, c[0x0][0x380] ;  /* 0x0000e000ff027b82 */ /* 0x000e220000000a00 */
[----:B------:R-:W1:Y:S01]  /*00e0*/  LDCU.64 UR4, c[0x0][0x358] ;  /* 0x00006b00ff0477ac */ /* 0x000e620008000a00 */
[----:B------:R-:W-:-:S04]  /*00f0*/  IMAD R5, R0, UR6, R5 ;  /* 0x0000000600057c24 */ /* 0x000fc8000f8e0205 */
[----:B0-----:R-:W-:Y:S01]  /*0100*/  IMAD.WIDE R2, R5, 0x4, R2 ;  /* 0x0000000405027825 */ /* 0x001fe200078e0202 */
[----:B------:R-:W-:-:S05]  /*0110*/  I2FP.F32.S32 R5, R5 ;  /* 0x0000000500057245 */ /* 0x000fca0000201400 */
[----:B-1----:R-:W-:Y:S01]  /*0120*/  STG.E desc[UR4][R2.64], R5 ;  /* 0x0000000502007986 */ /* 0x002fe2000c101904 */
[----:B------:R-:W-:Y:S05]  /*0130*/  EXIT ;  /* 0x000000000000794d */ /* 0x000fea0003800000 */
.L_x_0:
[----:B------:R-:W-:-:S00]  /*0140*/  BRA `(.L_x_0) ;  /* 0xfffffffc00fc7947 */ /* 0x000fc0000383ffff */
[----:B------:R-:W-:-:S00]  /*0150*/  NOP ;  /* 0x0000000000007918 */ /* 0x000fc00000000000 */
        /* <DEDUP_REMOVED lines=10> */
.L_x_6:


//--------------------- .text._Z14MatrixMultiplyPfS_S_i --------------------------
	.section	.text._Z14MatrixMultiplyPfS_S_i,"ax",@progbits
	.align	128
        .global         _Z14MatrixMultiplyPfS_S_i
        .type           _Z14MatrixMultiplyPfS_S_i,@function
        .size           _Z14MatrixMultiplyPfS_S_i,(.L_x_7 - _Z14MatrixMultiplyPfS_S_i)
        .other          _Z14MatrixMultiplyPfS_S_i,@"STO_CUDA_ENTRY STV_DEFAULT"
_Z14MatrixMultiplyPfS_S_i:
.text._Z14MatrixMultiplyPfS_S_i:
[----:B------:R-:W-:Y:S01]  /*0000*/  LDC R1, c[0x0][0x37c] ;  /* 0x0000df00ff017b82 */ /* 0x000fe20000000800 */
[----:B------:R-:W0:Y:S07]  /*0010*/  S2R R0, SR_TID.Y ;  /* 0x0000000000007919 */ /* 0x000e2e0000002200 */
[----:B------:R-:W0:Y:S01]  /*0020*/  S2UR UR4, SR_CTAID.Y ;  /* 0x00000000000479c3 */ /* 0x000e220000002600 */
[----:B------:R-:W1:Y:S01]  /*0030*/  LDCU UR20, c[0x0][0x398] ;  /* 0x00007300ff1477ac */ /* 0x000e620008000800 */
[----:B------:R-:W2:Y:S06]  /*0040*/  S2R R3, SR_TID.X ;  /* 0x0000000000037919 */ /* 0x000eac0000002100 */
[----:B------:R-:W0:Y:S08]  /*0050*/  LDC R13, c[0x0][0x364] ;  /* 0x0000d900ff0d7b82 */ /* 0x000e300000000800 */
[----:B------:R-:W2:Y:S08]  /*0060*/  S2UR UR5, SR_CTAID.X ;  /* 0x00000000000579c3 */ /* 0x000eb00000002500 */
[----:B------:R-:W2:Y:S01]  /*0070*/  LDC R2, c[0x0][0x360] ;  /* 0x0000d800ff027b82 */ /* 0x000ea20000000800 */
[----:B0-----:R-:W-:-:S02]  /*0080*/  IMAD R13, R13, UR4, R0 ;  /* 0x000000040d0d7c24 */ /* 0x001fc4000f8e0200 */
[----:B--2---:R-:W-:-:S05]  /*0090*/  IMAD R0, R2, UR5, R3 ;  /* 0x0000000502007c24 */ /* 0x004fca000f8e0203 */
[----:B------:R-:W-:-:S04]  /*00a0*/  VIMNMX R2, PT, PT, R13, R0, !PT ;  /* 0x000000000d027248 */ /* 0x000fc80007fe0100 */
[----:B-1----:R-:W-:-:S13]  /*00b0*/  ISETP.GE.AND P0, PT, R2, UR20, PT ;  /* 0x0000001402007c0c */ /* 0x002fda000bf06270 */
[----:B------:R-:W-:Y:S05]  /*00c0*/  @P0 EXIT ;  /* 0x000000000000094d */ /* 0x000fea0003800000 */
[----:B------:R-:W-:Y:S01]  /*00d0*/  UISETP.GE.U32.AND UP0, UPT, UR20, 0x8, UPT ;  /* 0x000000081400788c */ /* 0x000fe2000bf06070 */
[----:B------:R-:W-:Y:S02]  /*00e0*/  HFMA2 R12, -RZ, RZ, 0, 0 ;  /* 0x00000000ff0c7431 */ /* 0x000fe400000001ff */
[----:B------:R-:W-:Y:S01]  /*00f0*/  IMAD R13, R13, UR20, RZ ;  /* 0x000000140d0d7c24 */ /* 0x000fe2000f8e02ff */
[----:B------:R-:W-:Y:S01]  /*0100*/  UMOV UR4, URZ ;  /* 0x000000ff00047c82 */ /* 0x000fe20008000000 */
[----:B------:R-:W0:Y:S04]  /*0110*/  LDCU.64 UR18, c[0x0][0x358] ;  /* 0x00006b00ff1277ac */ /* 0x000e280008000a00 */
[----:B------:R-:W-:Y:S05]  /*0120*/  BRA.U !UP0, `(.L_x_1) ;  /* 0x0000000508047547 */ /* 0x000fea000b800000 */
[----:B------:R-:W1:Y:S01]  /*0130*/  LDCU.128 UR24, c[0x0][0x380] ;  /* 0x00007000ff1877ac */ /* 0x000e620008000c00 */
[----:B------:R-:W-:Y:S02]  /*0140*/  MOV R12, RZ ;  /* 0x000000ff000c7202 */ /* 0x000fe40000000f00 */
[----:B------:R-:W-:Y:S01]  /*0150*/  MOV R14, R0 ;  /* 0x00000000000e7202 */ /* 0x000fe20000000f00 */
[----:B------:R-:W-:-:S04]  /*0160*/  ULOP3.LUT UR4, UR20, 0x7ffffff8, URZ, 0xc0, !UPT ;  /* 0x7ffffff814047892 */ /* 0x000fc8000f8ec0ff */
[----:B------:R-:W-:Y:S01]  /*0170*/  UIADD3 UR5, UPT, UPT, -UR4, URZ, URZ ;  /* 0x000000ff04057290 */ /* 0x000fe2000fffe1ff */
[----:B-1----:R-:W-:Y:S01]  /*0180*/  MOV R2, UR24 ;  /* 0x0000001800027c02 */ /* 0x002fe20008000f00 */
[----:B------:R-:W-:Y:S01]  /*0190*/  UIMAD.WIDE UR6, UR20, 0x8, UR26 ;  /* 0x00000008140678a5 */ /* 0x000fe2000f8e021a */
[----:B------:R-:W-:Y:S01]  /*01a0*/  MOV R3, UR25 ;  /* 0x0000001900037c02 */ /* 0x000fe20008000f00 */
[----:B------:R-:W-:Y:S02]  /*01b0*/  UIMAD.WIDE UR8, UR20, 0xc, UR26 ;  /* 0x0000000c140878a5 */ /* 0x000fe4000f8e021a */
[----:B------:R-:W-:Y:S01]  /*01c0*/  UIMAD.WIDE UR10, UR20, 0x10, UR26 ;  /* 0x00000010140a78a5 */ /* 0x000fe2000f8e021a */
[----:B------:R-:W-:Y:S01]  /*01d0*/  IMAD.WIDE.U32 R2, R13, 0x4, R2 ;  /* 0x000000040d027825 */ /* 0x000fe200078e0002 */
[----:B------:R-:W-:Y:S02]  /*01e0*/  UIMAD.WIDE UR12, UR20, 0x14, UR26 ;  /* 0x00000014140c78a5 */ /* 0x000fe4000f8e021a */
[----:B------:R-:W-:Y:S01]  /*01f0*/  UIMAD.WIDE UR14, UR20, 0x18, UR26 ;  /* 0x00000018140e78a5 */ /* 0x000fe2000f8e021a */
[----:B------:R-:W-:Y:S01]  /*0200*/  IADD3 R2, P0, PT, R2, 0x10, RZ ;  /* 0x0000001002027810 */ /* 0x000fe20007f1e0ff */
[----:B------:R-:W-:-:S03]  /*0210*/  UIMAD.WIDE UR16, UR20, 0x1c, UR26 ;  /* 0x0000001c141078a5 */ /* 0x000fc6000f8e021a */
[----:B------:R-:W-:-:S09]  /*0220*/  IADD3.X R3, PT, PT, RZ, R3, RZ, P0, !PT ;  /* 0x00000003ff037210 */ /* 0x000fd200007fe4ff */
.L_x_2:
[----:B------:R-:W-:Y:S01]  /*0230*/  UIMAD.WIDE UR22, UR20, 0x4, UR26 ;  /* 0x00000004141678a5 */ /* 0x000fe2000f8e021a */
[----:B------:R-:W-:Y:S02]  /*0240*/  IMAD.MOV.U32 R23, RZ, RZ, 0x4 ;  /* 0x00000004ff177424 */ /* 0x000fe400078e00ff */
[----:B------:R-:W-:Y:S01]  /*0250*/  HFMA2 R11, -RZ, RZ, 0, 2.384185791015625e-07 ;  /* 0x00000004ff0b7431 */ /* 0x000fe200000001ff */
[----:B------:R-:W-:Y:S01]  /*0260*/  MOV R25, 0x4 ;  /* 0x0000000400197802 */ /* 0x000fe20000000f00 */
[----:B0-----:R-:W2:Y:S01]  /*0270*/  LDG.E R21, desc[UR18][R2.64+-0x10] ;  /* 0xfffff01202157981 */ /* 0x001ea2000c1e1900 */
[C---:B------:R-:W-:Y:S01]  /*0280*/  IMAD.WIDE R22, R14.reuse, R23, UR26 ;  /* 0x0000001a0e167e25 */ /* 0x040fe2000f8e0217 */
[----:B------:R-:W-:Y:S02]  /*0290*/  MOV R8, UR22 ;  /* 0x0000001600087c02 */ /* 0x000fe40008000f00 */
[----:B------:R-:W-:Y:S01]  /*02a0*/  MOV R9, UR23 ;  /* 0x0000001700097c02 */ /* 0x000fe20008000f00 */
[----:B------:R-:W3:Y:S02]  /*02b0*/  LDG.E R19, desc[UR18][R2.64+-0xc] ;  /* 0xfffff41202137981 */ /* 0x000ee4000c1e1900 */
[----:B------:R-:W-:-:S02]  /*02c0*/  IMAD.WIDE R8, R14, 0x4, R8 ;  /* 0x000000040e087825 */ /* 0x000fc400078e0208 */
[----:B------:R-:W2:Y:S01]  /*02d0*/  LDG.E R22, desc[UR18][R22.64] ;  /* 0x0000001216167981 */ /* 0x000ea2000c1e1900 */
[----:B------:R-:W-:Y:S01]  /*02e0*/  MOV R5, 0x4 ;  /* 0x0000000400057802 */ /* 0x000fe20000000f00 */
[C---:B------:R-:W-:Y:S02]  /*02f0*/  IMAD.WIDE R24, R14.reuse, R25, UR6 ;  /* 0x000000060e187e25 */ /* 0x040fe4000f8e0219 */
[----:B------:R0:W3:Y:S02]  /*0300*/  LDG.E R20, desc[UR18][R8.64] ;  /* 0x0000001208147981 */ /* 0x0000e4000c1e1900 */
[----:B------:R-:W-:Y:S02]  /*0310*/  IMAD.WIDE R10, R14, R11, UR8 ;  /* 0x000000080e0a7e25 */ /* 0x000fe4000f8e020b */
[----:B------:R-:W4:Y:S04]  /*0320*/  LDG.E R18, desc[UR18][R24.64] ;  /* 0x0000001218127981 */ /* 0x000f28000c1e1900 */
[----:B------:R-:W4:Y:S01]  /*0330*/  LDG.E R17, desc[UR18][R2.64+-0x8] ;  /* 0xfffff81202117981 */ /* 0x000f22000c1e1900 */
[----:B0-----:R-:W-:-:S02]  /*0340*/  HFMA2 R9, -RZ, RZ, 0, 2.384185791015625e-07 ;  /* 0x00000004ff097431 */ /* 0x001fc400000001ff */
[----:B------:R-:W-:Y:S01]  /*0350*/  IMAD.MOV.U32 R7, RZ, RZ, 0x4 ;  /* 0x00000004ff077424 */ /* 0x000fe200078e00ff */
[----:B------:R0:W5:Y:S01]  /*0360*/  LDG.E R16, desc[UR18][R10.64] ;  /* 0x000000120a107981 */ /* 0x000162000c1e1900 */
[----:B------:R-:W-:-:S03]  /*0370*/  IMAD.WIDE R4, R14, R5, UR10 ;  /* 0x0000000a0e047e25 */ /* 0x000fc6000f8e0205 */
[----:B------:R-:W5:Y:S01]  /*0380*/  LDG.E R15, desc[UR18][R2.64+-0x4] ;  /* 0xfffffc12020f7981 */ /* 0x000f62000c1e1900 */
[C---:B------:R-:W-:Y:S01]  /*0390*/  IMAD.WIDE R6, R14.reuse, R7, UR12 ;  /* 0x0000000c0e067e25 */ /* 0x040fe2000f8e0207 */
[----:B------:R-:W-:Y:S02]  /*03a0*/  MOV R27, 0x4 ;  /* 0x00000004001b7802 */ /* 0x000fe40000000f00 */
[----:B------:R1:W5:Y:S01]  /*03b0*/  LDG.E R4, desc[UR18][R4.64] ;  /* 0x0000001204047981 */ /* 0x000362000c1e1900 */
[----:B------:R-:W-:-:S03]  /*03c0*/  IMAD.WIDE R8, R14, R9, UR14 ;  /* 0x0000000e0e087e25 */ /* 0x000fc6000f8e0209 */
[----:B------:R-:W5:Y:S01]  /*03d0*/  LDG.E R23, desc[UR18][R2.64] ;  /* 0x0000001202177981 */ /* 0x000f62000c1e1900 */
[----:B0-----:R-:W-:-:S03]  /*03e0*/  IMAD.WIDE R10, R14, R27, UR16 ;  /* 0x000000100e0a7e25 */ /* 0x001fc6000f8e021b */
[----:B------:R-:W5:Y:S04]  /*03f0*/  LDG.E R7, desc[UR18][R6.64] ;  /* 0x0000001206077981 */ /* 0x000f68000c1e1900 */
[----:B------:R-:W5:Y:S04]  /*0400*/  LDG.E R24, desc[UR18][R2.64+0x4] ;  /* 0x0000041202187981 */ /* 0x000f68000c1e1900 */
[----:B------:R-:W5:Y:S04]  /*0410*/  LDG.E R8, desc[UR18][R8.64] ;  /* 0x0000001208087981 */ /* 0x000f68000c1e1900 */
[----:B------:R-:W5:Y:S04]  /*0420*/  LDG.E R25, desc[UR18][R2.64+0x8] ;  /* 0x0000081202197981 */ /* 0x000f68000c1e1900 */
[----:B------:R-:W5:Y:S04]  /*0430*/  LDG.E R10, desc[UR18][R10.64] ;  /* 0x000000120a0a7981 */ /* 0x000f68000c1e1900 */
[----:B------:R0:W5:Y:S01]  /*0440*/  LDG.E R27, desc[UR18][R2.64+0xc] ;  /* 0x00000c12021b7981 */ /* 0x000162000c1e1900 */
[----:B------:R-:W-:-:S04]  /*0450*/  UIADD3 UR5, UPT, UPT, UR5, 0x8, URZ ;  /* 0x0000000805057890 */ /* 0x000fc8000fffe0ff */
[----:B------:R-:W-:Y:S01]  /*0460*/  UISETP.NE.AND UP0, UPT, UR5, URZ, UPT ;  /* 0x000000ff0500728c */ /* 0x000fe2000bf05270 */
[----:B-1----:R-:W-:Y:S02]  /*0470*/  MOV R5, UR20 ;  /* 0x0000001400057c02 */ /* 0x002fe40008000f00 */
[----:B0-----:R-:W-:Y:S02]  /*0480*/  IADD3 R2, P0, PT, R2, 0x20, RZ ;  /* 0x0000002002027810 */ /* 0x001fe40007f1e0ff */
[----:B------:R-:W-:Y:S02]  /*0490*/  LEA R14, R5, R14, 0x3 ;  /* 0x0000000e050e7211 */ /* 0x000fe400078e18ff */
[----:B------:R-:W-:Y:S01]  /*04a0*/  IADD3.X R3, PT, PT, RZ, R3, RZ, P0, !PT ;  /* 0x00000003ff037210 */ /* 0x000fe200007fe4ff */
[----:B--2---:R-:W-:-:S04]  /*04b0*/  FFMA R22, R21, R22, R12 ;  /* 0x0000001615167223 */ /* 0x004fc8000000000c */
[----:B---3--:R-:W-:-:S04]  /*04c0*/  FFMA R20, R19, R20, R22 ;  /* 0x0000001413147223 */ /* 0x008fc80000000016 */
[----:B----4-:R-:W-:-:S04]  /*04d0*/  FFMA R18, R17, R18, R20 ;  /* 0x0000001211127223 */ /* 0x010fc80000000014 */
[----:B-----5:R-:W-:-:S04]  /*04e0*/  FFMA R16, R15, R16, R18 ;  /* 0x000000100f107223 */ /* 0x020fc80000000012 */
[----:B------:R-:W-:-:S04]  /*04f0*/  FFMA R23, R23, R4, R16 ;  /* 0x0000000417177223 */ /* 0x000fc80000000010 */
[----:B------:R-:W-:-:S04]  /*0500*/  FFMA R24, R24, R7, R23 ;  /* 0x0000000718187223 */ /* 0x000fc80000000017 */
[----:B------:R-:W-:-:S04]  /*0510*/  FFMA R8, R25, R8, R24 ;  /* 0x0000000819087223 */ /* 0x000fc80000000018 */
[----:B------:R-:W-:Y:S01]  /*0520*/  FFMA R12, R27, R10, R8 ;  /* 0x0000000a1b0c7223 */ /* 0x000fe20000000008 */
[----:B------:R-:W-:Y:S06]  /*0530*/  BRA.U UP0, `(.L_x_2) ;  /* 0xfffffffd003c7547 */ /* 0x000fec000b83ffff */
.L_x_1:
[----:B------:R-:W-:-:S04]  /*0540*/  ULOP3.LUT UR6, UR20, 0x7, URZ, 0xc0, !UPT ;  /* 0x0000000714067892 */ /* 0x000fc8000f8ec0ff */
[----:B------:R-:W-:-:S09]  /*0550*/  UISETP.NE.AND UP0, UPT, UR6, URZ, UPT ;  /* 0x000000ff0600728c */ /* 0x000fd2000bf05270 */
[----:B------:R-:W-:Y:S05]  /*0560*/  BRA.U !UP0, `(.L_x_3) ;  /* 0x0000000508387547 */ /* 0x000fea000b800000 */
[----:B------:R-:W-:Y:S02]  /*0570*/  UISETP.GE.U32.AND UP0, UPT, UR6, 0x4, UPT ;  /* 0x000000040600788c */ /* 0x000fe4000bf06070 */
[----:B------:R-:W-:-:S04]  /*0580*/  ULOP3.LUT UR5, UR20, 0x3, URZ, 0xc0, !UPT ;  /* 0x0000000314057892 */ /* 0x000fc8000f8ec0ff */
[----:B------:R-:W-:-:S03]  /*0590*/  UISETP.NE.AND UP1, UPT, UR5, URZ, UPT ;  /* 0x000000ff0500728c */ /* 0x000fc6000bf25270 */
[----:B------:R-:W-:Y:S08]  /*05a0*/  BRA.U !UP0, `(.L_x_4) ;  /* 0x00000001087c7547 */ /* 0x000ff0000b800000 */
[----:B------:R-:W1:Y:S01]  /*05b0*/  LDC.64 R6, c[0x0][0x388] ;  /* 0x0000e200ff067b82 */ /* 0x000e620000000a00 */
[----:B------:R-:W2:Y:S01]  /*05c0*/  LDCU.64 UR6, c[0x0][0x380] ;  /* 0x00007000ff0677ac */ /* 0x000ea20008000a00 */
[----:B------:R-:W-:Y:S01]  /*05d0*/  IMAD.U32 R9, RZ, RZ, UR4 ;  /* 0x00000004ff097e24 */ /* 0x000fe2000f8e00ff */
[C---:B------:R-:W-:Y:S02]  /*05e0*/  IADD3 R3, PT, PT, R13.reuse, UR4, RZ ;  /* 0x000000040d037c10 */ /* 0x040fe4000fffe0ff */
[----:B------:R-:W-:Y:S01]  /*05f0*/  IADD3 R10, P0, PT, R13, UR4, RZ ;  /* 0x000000040d0a7c10 */ /* 0x000fe2000ff1e0ff */
[----:B------:R-:W-:Y:S01]  /*0600*/  IMAD R9, R9, UR20, R0 ;  /* 0x0000001409097c24 */ /* 0x000fe2000f8e0200 */
[----:B------:R-:W-:Y:S01]  /*0610*/  MOV R11, UR20 ;  /* 0x00000014000b7c02 */ /* 0x000fe20008000f00 */
[----:B------:R-:W3:Y:S01]  /*0620*/  LDC.64 R4, c[0x0][0x380] ;  /* 0x0000e000ff047b82 */ /* 0x000ee20000000a00 */
[----:B------:R-:W-:Y:S01]  /*0630*/  MOV R15, UR20 ;  /* 0x00000014000f7c02 */ /* 0x000fe20008000f00 */
[----:B-1----:R-:W-:Y:S01]  /*0640*/  IMAD.WIDE R6, R9, 0x4, R6 ;  /* 0x0000000409067825 */ /* 0x002fe200078e0206 */
[----:B------:R-:W-:-:S05]  /*0650*/  MOV R9, UR20 ;  /* 0x0000001400097c02 */ /* 0x000fca0008000f00 */
[----:B------:R-:W-:Y:S02]  /*0660*/  IMAD.WIDE R8, R9, 0x4, R6 ;  /* 0x0000000409087825 */ /* 0x000fe400078e0206 */
[----:B0-----:R-:W4:Y:S02]  /*0670*/  LDG.E R6, desc[UR18][R6.64] ;  /* 0x0000001206067981 */ /* 0x001f24000c1e1900 */
[----:B---3--:R-:W-:Y:S01]  /*0680*/  IMAD.WIDE.U32 R4, R3, 0x4, R4 ;  /* 0x0000000403047825 */ /* 0x008fe200078e0004 */
[----:B------:R-:W-:Y:S01]  /*0690*/  IADD3.X R3, PT, PT, RZ, RZ, RZ, P0, !PT ;  /* 0x000000ffff037210 */ /* 0x000fe200007fe4ff */
[----:B------:R-:W3:Y:S01]  /*06a0*/  LDG.E R17, desc[UR18][R8.64] ;  /* 0x0000001208117981 */ /* 0x000ee2000c1e1900 */
[----:B--2---:R-:W-:-:S03]  /*06b0*/  LEA R2, P0, R10, UR6, 0x2 ;  /* 0x000000060a027c11 */ /* 0x004fc6000f8010ff */
[----:B------:R-:W4:Y:S01]  /*06c0*/  LDG.E R5, desc[UR18][R4.64] ;  /* 0x0000001204057981 */ /* 0x000f22000c1e1900 */
[----:B------:R-:W-:Y:S01]  /*06d0*/  LEA.HI.X R3, R10, UR7, R3, 0x2, P0 ;  /* 0x000000070a037c11 */ /* 0x000fe200080f1403 */
[----:B------:R-:W-:-:S04]  /*06e0*/  IMAD.WIDE R10, R11, 0x4, R8 ;  /* 0x000000040b0a7825 */ /* 0x000fc800078e0208 */
[----:B------:R-:W3:Y:S01]  /*06f0*/  LDG.E R16, desc[UR18][R2.64+0x4] ;  /* 0x0000041202107981 */ /* 0x000ee2000c1e1900 */
[----:B------:R-:W-:-:S03]  /*0700*/  IMAD.WIDE R14, R15, 0x4, R10 ;  /* 0x000000040f0e7825 */ /* 0x000fc600078e020a */
[----:B------:R-:W2:Y:S04]  /*0710*/  LDG.E R19, desc[UR18][R10.64] ;  /* 0x000000120a137981 */ /* 0x000ea8000c1e1900 */
[----:B------:R-:W2:Y:S04]  /*0720*/  LDG.E R18, desc[UR18][R2.64+0x8] ;  /* 0x0000081202127981 */ /* 0x000ea8000c1e1900 */
[----:B------:R-:W5:Y:S04]  /*0730*/  LDG.E R20, desc[UR18][R2.64+0xc] ;  /* 0x00000c1202147981 */ /* 0x000f68000c1e1900 */
[----:B------:R-:W5:Y:S01]  /*0740*/  LDG.E R14, desc[UR18][R14.64] ;  /* 0x000000120e0e7981 */ /* 0x000f62000c1e1900 */
[----:B------:R-:W-:Y:S01]  /*0750*/  UIADD3 UR4, UPT, UPT, UR4, 0x4, URZ ;  /* 0x0000000404047890 */ /* 0x000fe2000fffe0ff */
[----:B----4-:R-:W-:-:S04]  /*0760*/  FFMA R5, R5, R6, R12 ;  /* 0x0000000605057223 */ /* 0x010fc8000000000c */
[----:B---3--:R-:W-:-:S04]  /*0770*/  FFMA R5, R16, R17, R5 ;  /* 0x0000001110057223 */ /* 0x008fc80000000005 */
[----:B--2---:R-:W-:-:S04]  /*0780*/  FFMA R5, R18, R19, R5 ;  /* 0x0000001312057223 */ /* 0x004fc80000000005 */
[----:B-----5:R-:W-:-:S07]  /*0790*/  FFMA R12, R20, R14, R5 ;  /* 0x0000000e140c7223 */ /* 0x020fce0000000005 */
.L_x_4:
[----:B------:R-:W-:Y:S05]  /*07a0*/  BRA.U !UP1, `(.L_x_3) ;  /* 0x0000000109a87547 */ /* 0x000fea000b800000 */
[----:B------:R-:W-:Y:S01]  /*07b0*/  UISETP.NE.AND UP0, UPT, UR5, 0x1, UPT ;  /* 0x000000010500788c */ /* 0x000fe2000bf05270 */
[----:B------:R-:W-:Y:S01]  /*07c0*/  MOV R7, UR4 ;  /* 0x0000000400077c02 */ /* 0x000fe20008000f00 */
[----:B------:R-:W-:Y:S02]  /*07d0*/  ULOP3.LUT UR5, UR20, 0x1, URZ, 0xc0, !UPT ;  /* 0x0000000114057892 */ /* 0x000fe4000f8ec0ff */
[----:B------:R-:W-:Y:S02]  /*07e0*/  MOV R15, UR20 ;  /* 0x00000014000f7c02 */ /* 0x000fe40008000f00 */
[----:B------:R-:W-:Y:S01]  /*07f0*/  UISETP.NE.U32.AND UP1, UPT, UR5, 0x1, UPT ;  /* 0x000000010500788c */ /* 0x000fe2000bf25070 */
[----:B------:R-:W-:-:S04]  /*0800*/  PLOP3.LUT P1, PT, PT, PT, UP0, 0x80, 0x8 ;  /* 0x000000000008781c */ /* 0x000fc80003f2f008 */
[----:B------:R-:W1:Y:S01]  /*0810*/  @UP0 LDCU.128 UR8, c[0x0][0x380] ;  /* 0x00007000ff0807ac */ /* 0x000e620008000c00 */
[----:B------:R-:W-:Y:S01]  /*0820*/  PLOP3.LUT P0, PT, PT, PT, UP1, 0x80, 0x8 ;  /* 0x000000000008781c */ /* 0x000fe20003f0f018 */
[----:B------:R-:W2:Y:S04]  /*0830*/  @UP0 LDCU.64 UR6, c[0x0][0x380] ;  /* 0x00007000ff0607ac */ /* 0x000ea80008000a00 */
[----:B------:R-:W3:Y:S03]  /*0840*/  @!UP1 LDCU.128 UR12, c[0x0][0x380] ;  /* 0x00007000ff0c97ac */ /* 0x000ee60008000c00 */
[C---:B------:R-:W-:Y:S02]  /*0850*/  @P1 IADD3 R3, PT, PT, R13.reuse, UR4, RZ ;  /* 0x000000040d031c10 */ /* 0x040fe4000fffe0ff */
[----:B------:R-:W-:Y:S01]  /*0860*/  @P1 IADD3 R6, P2, PT, R13, UR4, RZ ;  /* 0x000000040d061c10 */ /* 0x000fe2000ff5e0ff */
[----:B------:R-:W-:Y:S01]  /*0870*/  @UP0 UIADD3 UR4, UPT, UPT, UR4, 0x2, URZ ;  /* 0x0000000204040890 */ /* 0x000fe2000fffe0ff */
[----:B-1----:R-:W-:Y:S01]  /*0880*/  MOV R11, UR9 ;  /* 0x00000009000b7c02 */ /* 0x002fe20008000f00 */
[----:B------:R-:W-:Y:S01]  /*0890*/  IMAD.U32 R10, RZ, RZ, UR8 ;  /* 0x00000008ff0a7e24 */ /* 0x000fe2000f8e00ff */
[----:B------:R-:W-:-:S02]  /*08a0*/  MOV R4, UR10 ;  /* 0x0000000a00047c02 */ /* 0x000fc40008000f00 */
[----:B------:R-:W-:Y:S01]  /*08b0*/  MOV R5, UR11 ;  /* 0x0000000b00057c02 */ /* 0x000fe20008000f00 */
[----:B------:R-:W-:-:S04]  /*08c0*/  @P1 IMAD.WIDE.U32 R10, R3, 0x4, R10 ;  /* 0x00000004030a1825 */ /* 0x000fc800078e000a */
[----:B------:R-:W-:Y:S01]  /*08d0*/  @P1 IMAD R3, R7, UR20, R0 ;  /* 0x0000001407031c24 */ /* 0x000fe2000f8e0200 */
[----:B------:R-:W-:Y:S01]  /*08e0*/  @P1 IADD3.X R7, PT, PT, RZ, RZ, RZ, P2, !PT ;  /* 0x000000ffff071210 */ /* 0x000fe200017fe4ff */
[----:B------:R-:W-:Y:S01]  /*08f0*/  IMAD.U32 R19, RZ, RZ, UR4 ;  /* 0x00000004ff137e24 */ /* 0x000fe2000f8e00ff */
[C---:B--2---:R-:W-:Y:S01]  /*0900*/  @P1 LEA R2, P2, R6.reuse, UR6, 0x2 ;  /* 0x0000000606021c11 */ /* 0x044fe2000f8410ff */
[----:B------:R-:W-:Y:S01]  /*0910*/  @P1 IMAD.WIDE R4, R3, 0x4, R4 ;  /* 0x0000000403041825 */ /* 0x000fe200078e0204 */
[----:B------:R-:W-:Y:S01]  /*0920*/  @!P0 IADD3 R17, PT, PT, R13, UR4, RZ ;  /* 0x000000040d118c10 */ /* 0x000fe2000fffe0ff */
[----:B0-----:R-:W2:Y:S01]  /*0930*/  @P1 LDG.E R11, desc[UR18][R10.64] ;  /* 0x000000120a0b1981 */ /* 0x001ea2000c1e1900 */
[----:B------:R-:W-:Y:S01]  /*0940*/  @P1 LEA.HI.X R3, R6, UR7, R7, 0x2, P2 ;  /* 0x0000000706031c11 */ /* 0x000fe200090f1407 */
[----:B------:R-:W-:Y:S01]  /*0950*/  @!P0 IMAD R19, R19, UR20, R0 ;  /* 0x0000001413138c24 */ /* 0x000fe2000f8e0200 */
[----:B---3--:R-:W-:Y:S01]  /*0960*/  MOV R6, UR12 ;  /* 0x0000000c00067c02 */ /* 0x008fe20008000f00 */
[----:B------:R-:W-:Y:S01]  /*0970*/  @P1 IMAD.WIDE R14, R15, 0x4, R4 ;  /* 0x000000040f0e1825 */ /* 0x000fe200078e0204 */
[----:B------:R-:W-:Y:S01]  /*0980*/  MOV R7, UR13 ;  /* 0x0000000d00077c02 */ /* 0x000fe20008000f00 */
[----:B------:R-:W2:Y:S01]  /*0990*/  @P1 LDG.E R4, desc[UR18][R4.64] ;  /* 0x0000001204041981 */ /* 0x000ea2000c1e1900 */
[----:B------:R-:W-:-:S02]  /*09a0*/  MOV R8, UR14 ;  /* 0x0000000e00087c02 */ /* 0x000fc40008000f00 */
[----:B------:R-:W-:Y:S01]  /*09b0*/  MOV R9, UR15 ;  /* 0x0000000f00097c02 */ /* 0x000fe20008000f00 */
[----:B------:R-:W-:Y:S01]  /*09c0*/  @!P0 IMAD.WIDE.U32 R6, R17, 0x4, R6 ;  /* 0x0000000411068825 */ /* 0x000fe200078e0006 */
[----:B------:R-:W3:Y:S03]  /*09d0*/  @P1 LDG.E R14, desc[UR18][R14.64] ;  /* 0x000000120e0e1981 */ /* 0x000ee6000c1e1900 */
[----:B------:R-:W-:Y:S01]  /*09e0*/  @!P0 IMAD.WIDE R8, R19, 0x4, R8 ;  /* 0x0000000413088825 */ /* 0x000fe200078e0208 */
[----:B------:R-:W3:Y:S04]  /*09f0*/  @P1 LDG.E R2, desc[UR18][R2.64+0x4] ;  /* 0x0000041202021981 */ /* 0x000ee8000c1e1900 */
[----:B------:R-:W4:Y:S04]  /*0a00*/  @!P0 LDG.E R7, desc[UR18][R6.64] ;  /* 0x0000001206078981 */ /* 0x000f28000c1e1900 */
[----:B------:R-:W4:Y:S01]  /*0a10*/  @!P0 LDG.E R8, desc[UR18][R8.64] ;  /* 0x0000001208088981 */ /* 0x000f22000c1e1900 */
[----:B--2---:R-:W-:-:S04]  /*0a20*/  @P1 FFMA R11, R11, R4, R12 ;  /* 0x000000040b0b1223 */ /* 0x004fc8000000000c */
[----:B---3--:R-:W-:-:S04]  /*0a30*/  @P1 FFMA R12, R2, R14, R11 ;  /* 0x0000000e020c1223 */ /* 0x008fc8000000000b */
[----:B----4-:R-:W-:-:S07]  /*0a40*/  @!P0 FFMA R12, R7, R8, R12 ;  /* 0x00000008070c8223 */ /* 0x010fce000000000c */
.L_x_3:
[----:B------:R-:W1:Y:S01]  /*0a50*/  LDC.64 R2, c[0x0][0x390] ;  /* 0x0000e400ff027b82 */ /* 0x000e620000000a00 */
[----:B------:R-:W-:-:S05]  /*0a60*/  IADD3 R13, PT, PT, R0, R13, RZ ;  /* 0x0000000d000d7210 */ /* 0x000fca0007ffe0ff */
[----:B-1----:R-:W-:-:S05]  /*0a70*/  IMAD.WIDE R2, R13, 0x4, R2 ;  /* 0x000000040d027825 */ /* 0x002fca00078e0202 */
[----:B0-----:R-:W-:Y:S01]  /*0a80*/  STG.E desc[UR18][R2.64], R12 ;  /* 0x0000000c02007986 */ /* 0x001fe2000c101912 */
[----:B------:R-:W-:Y:S05]  /*0a90*/  EXIT ;  /* 0x000000000000794d */ /* 0x000fea0003800000 */
.L_x_5:
        /* <DEDUP_REMOVED lines=14> */
.L_x_7:


//--------------------- .nv.shared.reserved.0     --------------------------
	.section	.nv.shared.reserved.0,"aw",@nobits
	.weak		__nv_reservedSMEM_offset_0_alias
	.size		__nv_reservedSMEM_offset_0_alias, 0, 64
	.other		__nv_reservedSMEM_offset_0_alias,@"STO_CUDA_RESERVED_SHARED STV_DEFAULT"
__nv_reservedSMEM_offset_0_alias:
	.zero		0
	.zero		64


//--------------------- .nv.constant0._Z19InitializeMatrixGPUPfi --------------------------
	.section	.nv.constant0._Z19InitializeMatrixGPUPfi,"a",@progbits
	.sectionflags	@""
	.align	4
.nv.constant0._Z19InitializeMatrixGPUPfi:
	.zero		908


//--------------------- .nv.constant0._Z14MatrixMultiplyPfS_S_i --------------------------
	.section	.nv.constant0._Z14MatrixMultiplyPfS_S_i,"a",@progbits
	.sectionflags	@""
	.align	4
.nv.constant0._Z14MatrixMultiplyPfS_S_i:
	.zero		924


//--------------------- SYMBOLS --------------------------

	.type		.nv.reservedSmem.offset0,@object
	.size		.nv.reservedSmem.offset0,0x4
